	.headerflags	@"EF_CUDA_TEXMODE_UNIFIED EF_CUDA_64BIT_ADDRESS EF_CUDA_ACCELERATORS EF_CUDA_SM90 EF_CUDA_VIRTUAL_SM(EF_CUDA_SM90)"
	.elftype	@"ET_EXEC"


//--------------------- .nv.info                  --------------------------
	.section	.nv.info,"",@"SHT_CUDA_INFO"
	.align	4


	//----- nvinfo : EIATTR_REGCOUNT
	.align		4
        /*0000*/ 	.byte	0x04, 0x2f
        /*0002*/ 	.short	(.L_3 - .L_2)
	.align		4
.L_2:
        /*0004*/ 	.word	index@(triton_poi_fused__native_batch_norm_legit_no_training_relu_26)
        /*0008*/ 	.word	0x00000013


	//----- nvinfo : EIATTR_MIN_STACK_SIZE
	.align		4
.L_3:
        /*000c*/ 	.byte	0x04, 0x12
        /*000e*/ 	.short	(.L_5 - .L_4)
	.align		4
.L_4:
        /*0010*/ 	.word	index@(triton_poi_fused__native_batch_norm_legit_no_training_relu_26)
        /*0014*/ 	.word	0x00000000


	//----- nvinfo : EIATTR_FRAME_SIZE
	.align		4
.L_5:
        /*0018*/ 	.byte	0x04, 0x11
        /*001a*/ 	.short	(.L_7 - .L_6)
	.align		4
.L_6:
        /*001c*/ 	.word	index@(triton_poi_fused__native_batch_norm_legit_no_training_relu_26)
        /*0020*/ 	.word	0x00000000


	//----- nvinfo : EIATTR_MIN_STACK_SIZE
	.align		4
.L_7:
        /*0024*/ 	.byte	0x04, 0x12
        /*0026*/ 	.short	(.L_9 - .L_8)
	.align		4
.L_8:
        /*0028*/ 	.word	index@(triton_poi_fused__native_batch_norm_legit_no_training_relu_26)
        /*002c*/ 	.word	0x00000000
.L_9:


//--------------------- .nv.info.triton_poi_fused__native_batch_norm_legit_no_training_relu_26 --------------------------
	.section	.nv.info.triton_poi_fused__native_batch_norm_legit_no_training_relu_26,"",@"SHT_CUDA_INFO"
	.sectionflags	@""
	.align	4


	//----- nvinfo : EIATTR_CUDA_API_VERSION
	.align		4
        /*0000*/ 	.byte	0x04, 0x37
        /*0002*/ 	.short	(.L_11 - .L_10)
.L_10:
        /*0004*/ 	.word	0x0000007c


	//----- nvinfo : EIATTR_KPARAM_INFO
	.align		4
.L_11:
        /*0008*/ 	.byte	0x04, 0x17
        /*000a*/ 	.short	(.L_13 - .L_12)
.L_12:
        /*000c*/ 	.word	0x00000000
        /*0010*/ 	.short	0x0006
        /*0012*/ 	.short	0x0030
        /*0014*/ 	.byte	0x00, 0xf0, 0x11, 0x00


	//----- nvinfo : EIATTR_KPARAM_INFO
	.align		4
.L_13:
        /*0018*/ 	.byte	0x04, 0x17
        /*001a*/ 	.short	(.L_15 - .L_14)
.L_14:
        /*001c*/ 	.word	0x00000000
        /*0020*/ 	.short	0x0005
        /*0022*/ 	.short	0x0028
        /*0024*/ 	.byte	0x00, 0xf4, 0x21, 0x00


	//----- nvinfo : EIATTR_KPARAM_INFO
	.align		4
.L_15:
        /*0028*/ 	.byte	0x04, 0x17
        /*002a*/ 	.short	(.L_17 - .L_16)
.L_16:
        /*002c*/ 	.word	0x00000000
        /*0030*/ 	.short	0x0004
        /*0032*/ 	.short	0x0020
        /*0034*/ 	.byte	0x00, 0xf4, 0x21, 0x00


	//----- nvinfo : EIATTR_KPARAM_INFO
	.align		4
.L_17:
        /*0038*/ 	.byte	0x04, 0x17
        /*003a*/ 	.short	(.L_19 - .L_18)
.L_18:
        /*003c*/ 	.word	0x00000000
        /*0040*/ 	.short	0x0003
        /*0042*/ 	.short	0x0018
        /*0044*/ 	.byte	0x00, 0xf4, 0x21, 0x00


	//----- nvinfo : EIATTR_KPARAM_INFO
	.align		4
.L_19:
        /*0048*/ 	.byte	0x04, 0x17
        /*004a*/ 	.short	(.L_21 - .L_20)
.L_20:
        /*004c*/ 	.word	0x00000000
        /*0050*/ 	.short	0x0002
        /*0052*/ 	.short	0x0010
        /*0054*/ 	.byte	0x00, 0xf4, 0x21, 0x00


	//----- nvinfo : EIATTR_KPARAM_INFO
	.align		4
.L_21:
        /*0058*/ 	.byte	0x04, 0x17
        /*005a*/ 	.short	(.L_23 - .L_22)
.L_22:
        /*005c*/ 	.word	0x00000000
        /*0060*/ 	.short	0x0001
        /*0062*/ 	.short	0x0008
        /*0064*/ 	.byte	0x00, 0xf4, 0x21, 0x00


	//----- nvinfo : EIATTR_KPARAM_INFO
	.align		4
.L_23:
        /*0068*/ 	.byte	0x04, 0x17
        /*006a*/ 	.short	(.L_25 - .L_24)
.L_24:
        /*006c*/ 	.word	0x00000000
        /*0070*/ 	.short	0x0000
        /*0072*/ 	.short	0x0000
        /*0074*/ 	.byte	0x00, 0xf4, 0x21, 0x00


	//----- nvinfo : EIATTR_SPARSE_MMA_MASK
	.align		4
.L_25:
        /*0078*/ 	.byte	0x03, 0x50
        /*007a*/ 	.short	0x0000


	//----- nvinfo : EIATTR_MAXREG_COUNT
	.align		4
        /*007c*/ 	.byte	0x03, 0x1b
        /*007e*/ 	.short	0x00ff


	//----- nvinfo : EIATTR_EXIT_INSTR_OFFSETS
	.align		4
        /*0080*/ 	.byte	0x04, 0x1c
        /*0082*/ 	.short	(.L_27 - .L_26)


	//   ....[0]....
.L_26:
        /*0084*/ 	.word	0x00000400


	//----- nvinfo : EIATTR_REQNTID
	.align		4
.L_27:
        /*0088*/ 	.byte	0x04, 0x10
        /*008a*/ 	.short	(.L_29 - .L_28)
.L_28:
        /*008c*/ 	.word	0x00000080
        /*0090*/ 	.word	0x00000001
        /*0094*/ 	.word	0x00000001


	//----- nvinfo : EIATTR_CBANK_PARAM_SIZE
	.align		4
.L_29:
        /*0098*/ 	.byte	0x03, 0x19
        /*009a*/ 	.short	0x0034


	//----- nvinfo : EIATTR_PARAM_CBANK
	.align		4
        /*009c*/ 	.byte	0x04, 0x0a
        /*009e*/ 	.short	(.L_31 - .L_30)
	.align		4
.L_30:
        /*00a0*/ 	.word	index@(.nv.constant0.triton_poi_fused__native_batch_norm_legit_no_training_relu_26)
        /*00a4*/ 	.short	0x0210
        /*00a6*/ 	.short	0x0034


	//----- nvinfo : EIATTR_SW_WAR
	.align		4
.L_31:
        /*00a8*/ 	.byte	0x04, 0x36
        /*00aa*/ 	.short	(.L_33 - .L_32)
.L_32:
        /*00ac*/ 	.word	0x00000008
.L_33:


//--------------------- .nv.callgraph             --------------------------
	.section	.nv.callgraph,"",@"SHT_CUDA_CALLGRAPH"
	.align	4
	.sectionentsize	8
	.align		4
        /*0000*/ 	.word	0x00000000
	.align		4
        /*0004*/ 	.word	0xffffffff
	.align		4
        /*0008*/ 	.word	0x00000000
	.align		4
        /*000c*/ 	.word	0xfffffffe
	.align		4
        /*0010*/ 	.word	0x00000000
	.align		4
        /*0014*/ 	.word	0xfffffffd
	.align		4
        /*0018*/ 	.word	0x00000000
	.align		4
        /*001c*/ 	.word	0xfffffffc


//--------------------- .nv.constant4             --------------------------
	.section	.nv.constant4,"a",@progbits
	.align	8
	.align		8
.nv.constant4:
        /*0000*/ 	.dword	_$_str
	.align		8
        /*0008*/ 	.dword	_$_str_$_2


//--------------------- .text.triton_poi_fused__native_batch_norm_legit_no_training_relu_26 --------------------------
	.section	.text.triton_poi_fused__native_batch_norm_legit_no_training_relu_26,"ax",@progbits
	.align	128
        .global         triton_poi_fused__native_batch_norm_legit_no_training_relu_26
        .type           triton_poi_fused__native_batch_norm_legit_no_training_relu_26,@function
        .size           triton_poi_fused__native_batch_norm_legit_no_training_relu_26,(.L_x_1 - triton_poi_fused__native_batch_norm_legit_no_training_relu_26)
        .other          triton_poi_fused__native_batch_norm_legit_no_training_relu_26,@"STO_CUDA_ENTRY STV_DEFAULT"
triton_poi_fused__native_batch_norm_legit_no_training_relu_26:
.text.triton_poi_fused__native_batch_norm_legit_no_training_relu_26:
[----:B------:R-:W-:Y:S01]  /*0000*/  LDC R1, c[0x0][0x28] ;  /* 0x00000a00ff017b82 */ /* 0x000fe20000000800 */
[----:B------:R-:W1:Y:S07]  /*0010*/  S2R R0, SR_TID.X ;  /* 0x0000000000007919 */ /* 0x000e6e0000002100 */
[----:B------:R-:W2:Y:S01]  /*0020*/  LDC.64 R10, c[0x0][0x220] ;  /* 0x00008800ff0a7b82 */ /* 0x000ea20000000a00 */
[----:B------:R-:W-:Y:S01]  /*0030*/  ULDC.64 UR4, c[0x0][0x208] ;  /* 0x0000820000047ab9 */ /* 0x000fe20000000a00 */
[----:B------:R-:W3:Y:S06]  /*0040*/  S2R R5, SR_CTAID.X ;  /* 0x0000000000057919 */ /* 0x000eec0000002500 */
[----:B------:R-:W4:Y:S08]  /*0050*/  LDC.64 R8, c[0x0][0x218] ;  /* 0x00008600ff087b82 */ /* 0x000f300000000a00 */
[----:B------:R-:W5:Y:S08]  /*0060*/  LDC.64 R14, c[0x0][0x230] ;  /* 0x00008c00ff0e7b82 */ /* 0x000f700000000a00 */
[----:B------:R-:W4:Y:S01]  /*0070*/  LDC.64 R12, c[0x0][0x228] ;  /* 0x00008a00ff0c7b82 */ /* 0x000f220000000a00 */
[----:B-1----:R-:W-:-:S02]  /*0080*/  SHF.L.U32 R0, R0, 0x2, RZ ;  /* 0x0000000200007819 */ /* 0x002fc400000006ff */
[----:B---3--:R-:W-:Y:S02]  /*0090*/  SHF.R.S32.HI R3, RZ, 0x16, R5 ;  /* 0x00000016ff037819 */ /* 0x008fe40000011405 */
[----:B------:R-:W-:Y:S02]  /*00a0*/  LOP3.LUT R0, R0, 0x1fc, RZ, 0xc0, !PT ;  /* 0x000001fc00007812 */ /* 0x000fe400078ec0ff */
[----:B------:R-:W-:Y:S02]  /*00b0*/  SGXT R3, R3, 0x1 ;  /* 0x000000010303781a */ /* 0x000fe40000000200 */
[----:B------:R-:W-:Y:S02]  /*00c0*/  LEA R0, R5, R0, 0x9 ;  /* 0x0000000005007211 */ /* 0x000fe400078e48ff */
[----:B------:R-:W1:Y:S02]  /*00d0*/  LDC.64 R4, c[0x0][0x210] ;  /* 0x00008400ff047b82 */ /* 0x000e640000000a00 */
[----:B------:R-:W-:-:S04]  /*00e0*/  LEA.HI R3, R3, R0, RZ, 0x6 ;  /* 0x0000000003037211 */ /* 0x000fc800078f30ff */
[--C-:B------:R-:W-:Y:S02]  /*00f0*/  SHF.R.S32.HI R2, RZ, 0x6, R3.reuse ;  /* 0x00000006ff027819 */ /* 0x100fe40000011403 */
[----:B------:R-:W-:-:S04]  /*0100*/  SHF.R.S32.HI R3, RZ, 0x1f, R3 ;  /* 0x0000001fff037819 */ /* 0x000fc80000011403 */
[----:B------:R-:W-:-:S04]  /*0110*/  LEA.HI R3, R3, R2, RZ, 0x8 ;  /* 0x0000000203037211 */ /* 0x000fc800078f40ff */
[----:B------:R-:W-:-:S04]  /*0120*/  LOP3.LUT R3, R3, 0xffffff00, RZ, 0xc0, !PT ;  /* 0xffffff0003037812 */ /* 0x000fc800078ec0ff */
[----:B------:R-:W-:-:S05]  /*0130*/  IADD3 R3, R2, -R3, RZ ;  /* 0x8000000302037210 */ /* 0x000fca0007ffe0ff */
[----:B--2---:R-:W-:-:S06]  /*0140*/  IMAD.WIDE R10, R3, 0x4, R10 ;  /* 0x00000004030a7825 */ /* 0x004fcc00078e020a */
[----:B------:R-:W2:Y:S01]  /*0150*/  LDG.E.EL R10, desc[UR4][R10.64] ;  /* 0x000000040a0a7981 */ /* 0x000ea2000c2e1900 */
[----:B-1----:R-:W-:-:S04]  /*0160*/  IMAD.WIDE R4, R0, 0x4, R4 ;  /* 0x0000000400047825 */ /* 0x002fc800078e0204 */
[C---:B----4-:R-:W-:Y:S02]  /*0170*/  IMAD.WIDE R8, R3.reuse, 0x4, R8 ;  /* 0x0000000403087825 */ /* 0x050fe400078e0208 */
[----:B------:R-:W3:Y:S02]  /*0180*/  LDG.E.128 R4, desc[UR4][R4.64] ;  /* 0x0000000404047981 */ /* 0x000ee4000c1e1d00 */
[C---:B-----5:R-:W-:Y:S02]  /*0190*/  IMAD.WIDE R14, R3.reuse, 0x4, R14 ;  /* 0x00000004030e7825 */ /* 0x060fe400078e020e */
[----:B------:R1:W3:Y:S02]  /*01a0*/  LDG.E.EL R2, desc[UR4][R8.64] ;  /* 0x0000000408027981 */ /* 0x0002e4000c2e1900 */
[----:B0-----:R-:W-:Y:S02]  /*01b0*/  IMAD.WIDE R12, R3, 0x4, R12 ;  /* 0x00000004030c7825 */ /* 0x001fe400078e020c */
[----:B------:R-:W4:Y:S04]  /*01c0*/  LDG.E.EL R14, desc[UR4][R14.64] ;  /* 0x000000040e0e7981 */ /* 0x000f28000c2e1900 */
[----:B------:R0:W4:Y:S01]  /*01d0*/  LDG.E.EL R3, desc[UR4][R12.64] ;  /* 0x000000040c037981 */ /* 0x000122000c2e1900 */
[----:B------:R-:W-:Y:S01]  /*01e0*/  HFMA2.MMA R16, -RZ, RZ, 1.625, 0 ;  /* 0x3e800000ff107435 */ /* 0x000fe200000001ff */
[----:B-1----:R-:W1:Y:S02]  /*01f0*/  LDC.64 R8, c[0x0][0x238] ;  /* 0x00008e00ff087b82 */ /* 0x002e640000000a00 */
[----:B-1----:R-:W-:-:S04]  /*0200*/  IMAD.WIDE R8, R0, 0x4, R8 ;  /* 0x0000000400087825 */ /* 0x002fc800078e0208 */
[----:B--2---:R-:W-:-:S04]  /*0210*/  FADD R10, R10, 9.9999997473787516356e-06 ;  /* 0x3727c5ac0a0a7421 */ /* 0x004fc80000000000 */
[----:B------:R-:W1:Y:S02]  /*0220*/  MUFU.SQRT R11, R10 ;  /* 0x0000000a000b7308 */ /* 0x000e640000002000 */
[C---:B-1----:R-:W-:Y:S02]  /*0230*/  FSETP.GT.AND P0, PT, R11.reuse, 8.50705917302346158658e+37, PT ;  /* 0x7e8000000b00780b */ /* 0x042fe40003f04000 */
[----:B------:R-:W-:-:S11]  /*0240*/  FSETP.GEU.AND P1, PT, R11, 1.175494350822287508e-38, PT ;  /* 0x008000000b00780b */ /* 0x000fd60003f2e000 */
[----:B------:R-:W-:-:S04]  /*0250*/  @P0 FMUL R11, R11, 0.25 ;  /* 0x3e8000000b0b0820 */ /* 0x000fc80000400000 */
[----:B------:R-:W-:-:S06]  /*0260*/  @!P1 FMUL R11, R11, 16777216 ;  /* 0x4b8000000b0b9820 */ /* 0x000fcc0000400000 */
[----:B------:R-:W1:Y:S01]  /*0270*/  MUFU.RCP R11, R11 ;  /* 0x0000000b000b7308 */ /* 0x000e620000001000 */
[----:B0-----:R-:W-:Y:S01]  /*0280*/  FSEL R12, R16, 1, P0 ;  /* 0x3f800000100c7808 */ /* 0x001fe20000000000 */
[----:B---3--:R-:W-:-:S04]  /*0290*/  FADD R13, R4, -R2 ;  /* 0x80000002040d7221 */ /* 0x008fc80000000000 */
[----:B------:R-:W-:Y:S01]  /*02a0*/  @!P1 FMUL R12, R12, 16777216 ;  /* 0x4b8000000c0c9820 */ /* 0x000fe20000400000 */
[--C-:B------:R-:W-:Y:S01]  /*02b0*/  FADD R5, R5, -R2.reuse ;  /* 0x8000000205057221 */ /* 0x100fe20000000000 */
[--C-:B------:R-:W-:Y:S01]  /*02c0*/  FADD R15, R6, -R2.reuse ;  /* 0x80000002060f7221 */ /* 0x100fe20000000000 */
[----:B------:R-:W-:Y:S01]  /*02d0*/  FADD R7, R7, -R2 ;  /* 0x8000000207077221 */ /* 0x000fe20000000000 */
[----:B-1----:R-:W-:-:S04]  /*02e0*/  FMUL R12, R11, R12 ;  /* 0x0000000c0b0c7220 */ /* 0x002fc80000400000 */
[C---:B------:R-:W-:Y:S01]  /*02f0*/  FMUL R13, R12.reuse, R13 ;  /* 0x0000000d0c0d7220 */ /* 0x040fe20000400000 */
[C---:B------:R-:W-:Y:S01]  /*0300*/  FMUL R5, R12.reuse, R5 ;  /* 0x000000050c057220 */ /* 0x040fe20000400000 */
[C---:B------:R-:W-:Y:S01]  /*0310*/  FMUL R15, R12.reuse, R15 ;  /* 0x0000000f0c0f7220 */ /* 0x040fe20000400000 */
[----:B------:R-:W-:Y:S01]  /*0320*/  FMUL R7, R12, R7 ;  /* 0x000000070c077220 */ /* 0x000fe20000400000 */
[C-C-:B----4-:R-:W-:Y:S01]  /*0330*/  FFMA R13, R3.reuse, R13, R14.reuse ;  /* 0x0000000d030d7223 */ /* 0x150fe2000000000e */
[C-C-:B------:R-:W-:Y:S01]  /*0340*/  FFMA R5, R3.reuse, R5, R14.reuse ;  /* 0x0000000503057223 */ /* 0x140fe2000000000e */
[C-C-:B------:R-:W-:Y:S01]  /*0350*/  FFMA R15, R3.reuse, R15, R14.reuse ;  /* 0x0000000f030f7223 */ /* 0x140fe2000000000e */
[----:B------:R-:W-:Y:S02]  /*0360*/  FFMA R7, R3, R7, R14 ;  /* 0x0000000703077223 */ /* 0x000fe4000000000e */
[----:B------:R-:W-:Y:S02]  /*0370*/  FSETP.GEU.AND P3, PT, R13, RZ, PT ;  /* 0x000000ff0d00720b */ /* 0x000fe40003f6e000 */
[----:B------:R-:W-:-:S02]  /*0380*/  FSETP.GEU.AND P2, PT, R5, RZ, PT ;  /* 0x000000ff0500720b */ /* 0x000fc40003f4e000 */
[----:B------:R-:W-:Y:S02]  /*0390*/  FSETP.GEU.AND P1, PT, R15, RZ, PT ;  /* 0x000000ff0f00720b */ /* 0x000fe40003f2e000 */
[----:B------:R-:W-:Y:S02]  /*03a0*/  FSETP.GEU.AND P0, PT, R7, RZ, PT ;  /* 0x000000ff0700720b */ /* 0x000fe40003f0e000 */
[----:B------:R-:W-:Y:S02]  /*03b0*/  SEL R4, R13, RZ, P3 ;  /* 0x000000ff0d047207 */ /* 0x000fe40001800000 */
[----:B------:R-:W-:Y:S02]  /*03c0*/  SEL R5, R5, RZ, P2 ;  /* 0x000000ff05057207 */ /* 0x000fe40001000000 */
[----:B------:R-:W-:Y:S02]  /*03d0*/  SEL R6, R15, RZ, P1 ;  /* 0x000000ff0f067207 */ /* 0x000fe40000800000 */
[----:B------:R-:W-:-:S05]  /*03e0*/  SEL R7, R7, RZ, P0 ;  /* 0x000000ff07077207 */ /* 0x000fca0000000000 */
[----:B------:R-:W-:Y:S01]  /*03f0*/  STG.E.128 desc[UR4][R8.64], R4 ;  /* 0x0000000408007986 */ /* 0x000fe2000c101d04 */
[----:B------:R-:W-:Y:S05]  /*0400*/  EXIT ;  /* 0x000000000000794d */ /* 0x000fea0003800000 */
.L_x_0:
[----:B------:R-:W-:-:S00]  /*0410*/  BRA `(.L_x_0) ;  /* 0xfffffffc00fc7947 */ /* 0x000fc0000383ffff */
[----:B------:R-:W-:-:S00]  /*0420*/  NOP ;  /* 0x0000000000007918 */ /* 0x000fc00000000000 */
        /* <DEDUP_REMOVED lines=13> */
.L_x_1:


//--------------------- .nv.global.init           --------------------------
	.section	.nv.global.init,"aw",@progbits
.nv.global.init:
	.type		_$_str,@object
	.size		_$_str,(_$_str_$_2 - _$_str)
_$_str:
        /*0000*/ 	.byte	0x5f, 0x5f, 0x43, 0x55, 0x44, 0x41, 0x5f, 0x46, 0x54, 0x5a, 0x00
	.type		_$_str_$_2,@object
	.size		_$_str_$_2,(.L_1 - _$_str_$_2)
_$_str_$_2:
        /*000b*/ 	.byte	0x5f, 0x5f, 0x43, 0x55, 0x44, 0x41, 0x5f, 0x50, 0x52, 0x45, 0x43, 0x5f, 0x53, 0x51, 0x52, 0x54
        /*001b*/ 	.byte	0x00
.L_1:


//--------------------- .nv.constant0.triton_poi_fused__native_batch_norm_legit_no_training_relu_26 --------------------------
	.section	.nv.constant0.triton_poi_fused__native_batch_norm_legit_no_training_relu_26,"a",@progbits
	.sectionflags	@""
	.align	4
.nv.constant0.triton_poi_fused__native_batch_norm_legit_no_training_relu_26:
	.zero		580
